	.headerflags	@"EF_CUDA_TEXMODE_UNIFIED EF_CUDA_64BIT_ADDRESS EF_CUDA_ACCELERATORS EF_CUDA_SM90 EF_CUDA_VIRTUAL_SM(EF_CUDA_SM90)"
	.elftype	@"ET_EXEC"


//--------------------- .nv.info                  --------------------------
	.section	.nv.info,"",@"SHT_CUDA_INFO"
	.align	4


	//----- nvinfo : EIATTR_REGCOUNT
	.align		4
        /*0000*/ 	.byte	0x04, 0x2f
        /*0002*/ 	.short	(.L_3 - .L_2)
	.align		4
.L_2:
        /*0004*/ 	.word	index@(triton_poi_fused__native_batch_norm_legit_no_training_relu_18)
        /*0008*/ 	.word	0x00000016


	//----- nvinfo : EIATTR_MIN_STACK_SIZE
	.align		4
.L_3:
        /*000c*/ 	.byte	0x04, 0x12
        /*000e*/ 	.short	(.L_5 - .L_4)
	.align		4
.L_4:
        /*0010*/ 	.word	index@(triton_poi_fused__native_batch_norm_legit_no_training_relu_18)
        /*0014*/ 	.word	0x00000000


	//----- nvinfo : EIATTR_FRAME_SIZE
	.align		4
.L_5:
        /*0018*/ 	.byte	0x04, 0x11
        /*001a*/ 	.short	(.L_7 - .L_6)
	.align		4
.L_6:
        /*001c*/ 	.word	index@(triton_poi_fused__native_batch_norm_legit_no_training_relu_18)
        /*0020*/ 	.word	0x00000000


	//----- nvinfo : EIATTR_MIN_STACK_SIZE
	.align		4
.L_7:
        /*0024*/ 	.byte	0x04, 0x12
        /*0026*/ 	.short	(.L_9 - .L_8)
	.align		4
.L_8:
        /*0028*/ 	.word	index@(triton_poi_fused__native_batch_norm_legit_no_training_relu_18)
        /*002c*/ 	.word	0x00000000
.L_9:


//--------------------- .nv.info.triton_poi_fused__native_batch_norm_legit_no_training_relu_18 --------------------------
	.section	.nv.info.triton_poi_fused__native_batch_norm_legit_no_training_relu_18,"",@"SHT_CUDA_INFO"
	.sectionflags	@""
	.align	4


	//----- nvinfo : EIATTR_CUDA_API_VERSION
	.align		4
        /*0000*/ 	.byte	0x04, 0x37
        /*0002*/ 	.short	(.L_11 - .L_10)
.L_10:
        /*0004*/ 	.word	0x0000007c


	//----- nvinfo : EIATTR_KPARAM_INFO
	.align		4
.L_11:
        /*0008*/ 	.byte	0x04, 0x17
        /*000a*/ 	.short	(.L_13 - .L_12)
.L_12:
        /*000c*/ 	.word	0x00000000
        /*0010*/ 	.short	0x0006
        /*0012*/ 	.short	0x0030
        /*0014*/ 	.byte	0x00, 0xf0, 0x11, 0x00


	//----- nvinfo : EIATTR_KPARAM_INFO
	.align		4
.L_13:
        /*0018*/ 	.byte	0x04, 0x17
        /*001a*/ 	.short	(.L_15 - .L_14)
.L_14:
        /*001c*/ 	.word	0x00000000
        /*0020*/ 	.short	0x0005
        /*0022*/ 	.short	0x0028
        /*0024*/ 	.byte	0x00, 0xf4, 0x21, 0x00


	//----- nvinfo : EIATTR_KPARAM_INFO
	.align		4
.L_15:
        /*0028*/ 	.byte	0x04, 0x17
        /*002a*/ 	.short	(.L_17 - .L_16)
.L_16:
        /*002c*/ 	.word	0x00000000
        /*0030*/ 	.short	0x0004
        /*0032*/ 	.short	0x0020
        /*0034*/ 	.byte	0x00, 0xf4, 0x21, 0x00


	//----- nvinfo : EIATTR_KPARAM_INFO
	.align		4
.L_17:
        /*0038*/ 	.byte	0x04, 0x17
        /*003a*/ 	.short	(.L_19 - .L_18)
.L_18:
        /*003c*/ 	.word	0x00000000
        /*0040*/ 	.short	0x0003
        /*0042*/ 	.short	0x0018
        /*0044*/ 	.byte	0x00, 0xf4, 0x21, 0x00


	//----- nvinfo : EIATTR_KPARAM_INFO
	.align		4
.L_19:
        /*0048*/ 	.byte	0x04, 0x17
        /*004a*/ 	.short	(.L_21 - .L_20)
.L_20:
        /*004c*/ 	.word	0x00000000
        /*0050*/ 	.short	0x0002
        /*0052*/ 	.short	0x0010
        /*0054*/ 	.byte	0x00, 0xf4, 0x21, 0x00


	//----- nvinfo : EIATTR_KPARAM_INFO
	.align		4
.L_21:
        /*0058*/ 	.byte	0x04, 0x17
        /*005a*/ 	.short	(.L_23 - .L_22)
.L_22:
        /*005c*/ 	.word	0x00000000
        /*0060*/ 	.short	0x0001
        /*0062*/ 	.short	0x0008
        /*0064*/ 	.byte	0x00, 0xf4, 0x21, 0x00


	//----- nvinfo : EIATTR_KPARAM_INFO
	.align		4
.L_23:
        /*0068*/ 	.byte	0x04, 0x17
        /*006a*/ 	.short	(.L_25 - .L_24)
.L_24:
        /*006c*/ 	.word	0x00000000
        /*0070*/ 	.short	0x0000
        /*0072*/ 	.short	0x0000
        /*0074*/ 	.byte	0x00, 0xf4, 0x21, 0x00


	//----- nvinfo : EIATTR_SPARSE_MMA_MASK
	.align		4
.L_25:
        /*0078*/ 	.byte	0x03, 0x50
        /*007a*/ 	.short	0x0000


	//----- nvinfo : EIATTR_MAXREG_COUNT
	.align		4
        /*007c*/ 	.byte	0x03, 0x1b
        /*007e*/ 	.short	0x00ff


	//----- nvinfo : EIATTR_EXIT_INSTR_OFFSETS
	.align		4
        /*0080*/ 	.byte	0x04, 0x1c
        /*0082*/ 	.short	(.L_27 - .L_26)


	//   ....[0]....
.L_26:
        /*0084*/ 	.word	0x00000470


	//   ....[1]....
        /*0088*/ 	.word	0x00000490


	//----- nvinfo : EIATTR_REQNTID
	.align		4
.L_27:
        /*008c*/ 	.byte	0x04, 0x10
        /*008e*/ 	.short	(.L_29 - .L_28)
.L_28:
        /*0090*/ 	.word	0x00000080
        /*0094*/ 	.word	0x00000001
        /*0098*/ 	.word	0x00000001


	//----- nvinfo : EIATTR_CBANK_PARAM_SIZE
	.align		4
.L_29:
        /*009c*/ 	.byte	0x03, 0x19
        /*009e*/ 	.short	0x0034


	//----- nvinfo : EIATTR_PARAM_CBANK
	.align		4
        /*00a0*/ 	.byte	0x04, 0x0a
        /*00a2*/ 	.short	(.L_31 - .L_30)
	.align		4
.L_30:
        /*00a4*/ 	.word	index@(.nv.constant0.triton_poi_fused__native_batch_norm_legit_no_training_relu_18)
        /*00a8*/ 	.short	0x0210
        /*00aa*/ 	.short	0x0034


	//----- nvinfo : EIATTR_SW_WAR
	.align		4
.L_31:
        /*00ac*/ 	.byte	0x04, 0x36
        /*00ae*/ 	.short	(.L_33 - .L_32)
.L_32:
        /*00b0*/ 	.word	0x00000008
.L_33:


//--------------------- .nv.callgraph             --------------------------
	.section	.nv.callgraph,"",@"SHT_CUDA_CALLGRAPH"
	.align	4
	.sectionentsize	8
	.align		4
        /*0000*/ 	.word	0x00000000
	.align		4
        /*0004*/ 	.word	0xffffffff
	.align		4
        /*0008*/ 	.word	0x00000000
	.align		4
        /*000c*/ 	.word	0xfffffffe
	.align		4
        /*0010*/ 	.word	0x00000000
	.align		4
        /*0014*/ 	.word	0xfffffffd
	.align		4
        /*0018*/ 	.word	0x00000000
	.align		4
        /*001c*/ 	.word	0xfffffffc


//--------------------- .nv.constant4             --------------------------
	.section	.nv.constant4,"a",@progbits
	.align	8
	.align		8
.nv.constant4:
        /*0000*/ 	.dword	_$_str
	.align		8
        /*0008*/ 	.dword	_$_str_$_2


//--------------------- .text.triton_poi_fused__native_batch_norm_legit_no_training_relu_18 --------------------------
	.section	.text.triton_poi_fused__native_batch_norm_legit_no_training_relu_18,"ax",@progbits
	.align	128
        .global         triton_poi_fused__native_batch_norm_legit_no_training_relu_18
        .type           triton_poi_fused__native_batch_norm_legit_no_training_relu_18,@function
        .size           triton_poi_fused__native_batch_norm_legit_no_training_relu_18,(.L_x_1 - triton_poi_fused__native_batch_norm_legit_no_training_relu_18)
        .other          triton_poi_fused__native_batch_norm_legit_no_training_relu_18,@"STO_CUDA_ENTRY STV_DEFAULT"
triton_poi_fused__native_batch_norm_legit_no_training_relu_18:
.text.triton_poi_fused__native_batch_norm_legit_no_training_relu_18:
[----:B------:R-:W0:Y:S01]  /*0000*/  LDC R1, c[0x0][0x28] ;  /* 0x00000a00ff017b82 */ /* 0x000e220000000800 */
[----:B------:R-:W1:Y:S07]  /*0010*/  S2R R0, SR_TID.X ;  /* 0x0000000000007919 */ /* 0x000e6e0000002100 */
[----:B------:R-:W2:Y:S01]  /*0020*/  LDC.64 R8, c[0x0][0x220] ;  /* 0x00008800ff087b82 */ /* 0x000ea20000000a00 */
[----:B------:R-:W-:Y:S01]  /*0030*/  CS2R R4, SRZ ;  /* 0x0000000000047805 */ /* 0x000fe2000001ff00 */
[----:B------:R-:W-:Y:S01]  /*0040*/  ULDC.64 UR4, c[0x0][0x208] ;  /* 0x0000820000047ab9 */ /* 0x000fe20000000a00 */
[----:B------:R-:W3:Y:S05]  /*0050*/  S2R R3, SR_CTAID.X ;  /* 0x0000000000037919 */ /* 0x000eea0000002500 */
[----:B------:R-:W4:Y:S08]  /*0060*/  LDC.64 R14, c[0x0][0x218] ;  /* 0x00008600ff0e7b82 */ /* 0x000f300000000a00 */
[----:B------:R-:W5:Y:S08]  /*0070*/  LDC.64 R12, c[0x0][0x210] ;  /* 0x00008400ff0c7b82 */ /* 0x000f700000000a00 */
[----:B------:R-:W4:Y:S01]  /*0080*/  LDC.64 R16, c[0x0][0x228] ;  /* 0x00008a00ff107b82 */ /* 0x000f220000000a00 */
[----:B-1----:R-:W-:-:S07]  /*0090*/  SHF.L.U32 R0, R0, 0x1, RZ ;  /* 0x0000000100007819 */ /* 0x002fce00000006ff */
[----:B------:R-:W1:Y:S01]  /*00a0*/  LDC.64 R18, c[0x0][0x230] ;  /* 0x00008c00ff127b82 */ /* 0x000e620000000a00 */
[----:B------:R-:W-:-:S04]  /*00b0*/  LOP3.LUT R0, R0, 0xfe, RZ, 0xc0, !PT ;  /* 0x000000fe00007812 */ /* 0x000fc800078ec0ff */
[----:B---3--:R-:W-:-:S04]  /*00c0*/  LEA R0, R3, R0, 0x8 ;  /* 0x0000000003007211 */ /* 0x008fc800078e40ff */
[C---:B------:R-:W-:Y:S01]  /*00d0*/  ISETP.GE.AND P0, PT, R0.reuse, 0x3200, PT ;  /* 0x000032000000780c */ /* 0x040fe20003f06270 */
[----:B------:R-:W-:-:S05]  /*00e0*/  IMAD.HI R2, R0, 0x51eb851f, RZ ;  /* 0x51eb851f00027827 */ /* 0x000fca00078e02ff */
[----:B------:R-:W-:-:S04]  /*00f0*/  SHF.R.U32.HI R3, RZ, 0x1f, R2 ;  /* 0x0000001fff037819 */ /* 0x000fc80000011602 */
[----:B------:R-:W-:-:S04]  /*0100*/  LEA.HI.SX32 R3, R2, R3, 0x1b ;  /* 0x0000000302037211 */ /* 0x000fc800078fdaff */
[----:B------:R-:W-:-:S04]  /*0110*/  LEA.HI R2, R3, R3, RZ, 0x5 ;  /* 0x0000000303027211 */ /* 0x000fc800078f28ff */
[----:B------:R-:W-:-:S04]  /*0120*/  LOP3.LUT R2, R2, 0xffffffe0, RZ, 0xc0, !PT ;  /* 0xffffffe002027812 */ /* 0x000fc800078ec0ff */
[----:B------:R-:W-:-:S05]  /*0130*/  IADD3 R11, R3, -R2, RZ ;  /* 0x80000002030b7210 */ /* 0x000fca0007ffe0ff */
[----:B--2---:R-:W-:-:S05]  /*0140*/  IMAD.WIDE R8, R11, 0x4, R8 ;  /* 0x000000040b087825 */ /* 0x004fca00078e0208 */
[----:B------:R-:W2:Y:S04]  /*0150*/  @!P0 LDG.E.EL R4, desc[UR4][R8.64] ;  /* 0x0000000408048981 */ /* 0x000ea8000c2e1900 */
[----:B------:R3:W2:Y:S01]  /*0160*/  @!P0 LDG.E.EL R5, desc[UR4][R8.64] ;  /* 0x0000000408058981 */ /* 0x0006a2000c2e1900 */
[----:B------:R-:W-:Y:S02]  /*0170*/  CS2R R6, SRZ ;  /* 0x0000000000067805 */ /* 0x000fe4000001ff00 */
[----:B------:R-:W-:Y:S01]  /*0180*/  CS2R R2, SRZ ;  /* 0x0000000000027805 */ /* 0x000fe2000001ff00 */
[----:B----4-:R-:W-:-:S04]  /*0190*/  IMAD.WIDE R14, R11, 0x4, R14 ;  /* 0x000000040b0e7825 */ /* 0x010fc800078e020e */
[----:B-----5:R-:W-:Y:S01]  /*01a0*/  IMAD.WIDE R12, R0, 0x4, R12 ;  /* 0x00000004000c7825 */ /* 0x020fe200078e020c */
[----:B------:R-:W4:Y:S01]  /*01b0*/  @!P0 LDG.E.EL R7, desc[UR4][R14.64] ;  /* 0x000000040e078981 */ /* 0x000f22000c2e1900 */
[----:B---3--:R-:W-:Y:S02]  /*01c0*/  CS2R R8, SRZ ;  /* 0x0000000000087805 */ /* 0x008fe4000001ff00 */
[C---:B0-----:R-:W-:Y:S01]  /*01d0*/  IMAD.WIDE R16, R11.reuse, 0x4, R16 ;  /* 0x000000040b107825 */ /* 0x041fe200078e0210 */
[----:B------:R0:W3:Y:S03]  /*01e0*/  @!P0 LDG.E.EL R6, desc[UR4][R14.64] ;  /* 0x000000040e068981 */ /* 0x0000e6000c2e1900 */
[----:B-1----:R-:W-:Y:S01]  /*01f0*/  IMAD.WIDE R18, R11, 0x4, R18 ;  /* 0x000000040b127825 */ /* 0x002fe200078e0212 */
[----:B------:R1:W4:Y:S01]  /*0200*/  @!P0 LDG.E.64 R2, desc[UR4][R12.64] ;  /* 0x000000040c028981 */ /* 0x000322000c1e1b00 */
[----:B------:R-:W-:-:S03]  /*0210*/  CS2R R10, SRZ ;  /* 0x00000000000a7805 */ /* 0x000fc6000001ff00 */
[----:B------:R-:W5:Y:S04]  /*0220*/  @!P0 LDG.E.EL R9, desc[UR4][R18.64] ;  /* 0x0000000412098981 */ /* 0x000f68000c2e1900 */
[----:B------:R-:W5:Y:S04]  /*0230*/  @!P0 LDG.E.EL R10, desc[UR4][R16.64] ;  /* 0x00000004100a8981 */ /* 0x000f68000c2e1900 */
[----:B------:R-:W3:Y:S04]  /*0240*/  @!P0 LDG.E.EL R11, desc[UR4][R16.64] ;  /* 0x00000004100b8981 */ /* 0x000ee8000c2e1900 */
[----:B------:R-:W3:Y:S01]  /*0250*/  @!P0 LDG.E.EL R8, desc[UR4][R18.64] ;  /* 0x0000000412088981 */ /* 0x000ee2000c2e1900 */
[----:B0-----:R-:W-:Y:S01]  /*0260*/  HFMA2.MMA R14, -RZ, RZ, 1.625, 0 ;  /* 0x3e800000ff0e7435 */ /* 0x001fe200000001ff */
[----:B--2---:R-:W-:Y:S01]  /*0270*/  FADD R4, R4, 9.9999997473787516356e-06 ;  /* 0x3727c5ac04047421 */ /* 0x004fe20000000000 */
[----:B------:R-:W-:-:S03]  /*0280*/  FADD R5, R5, 9.9999997473787516356e-06 ;  /* 0x3727c5ac05057421 */ /* 0x000fc60000000000 */
[----:B-1----:R-:W0:Y:S08]  /*0290*/  MUFU.SQRT R12, R4 ;  /* 0x00000004000c7308 */ /* 0x002e300000002000 */
[----:B------:R1:W2:Y:S01]  /*02a0*/  MUFU.SQRT R13, R5 ;  /* 0x00000005000d7308 */ /* 0x0002a20000002000 */
[C---:B0-----:R-:W-:Y:S02]  /*02b0*/  FSETP.GT.AND P1, PT, R12.reuse, 8.50705917302346158658e+37, PT ;  /* 0x7e8000000c00780b */ /* 0x041fe40003f24000 */
[----:B------:R-:W-:Y:S01]  /*02c0*/  FSETP.GEU.AND P3, PT, R12, 1.175494350822287508e-38, PT ;  /* 0x008000000c00780b */ /* 0x000fe20003f6e000 */
[----:B-1----:R-:W0:Y:S01]  /*02d0*/  LDC.64 R4, c[0x0][0x238] ;  /* 0x00008e00ff047b82 */ /* 0x002e220000000a00 */
[----:B--2---:R-:W-:-:S02]  /*02e0*/  FSETP.GT.AND P2, PT, R13, 8.50705917302346158658e+37, PT ;  /* 0x7e8000000d00780b */ /* 0x004fc40003f44000 */
[----:B------:R-:W-:-:S07]  /*02f0*/  FSETP.GEU.AND P4, PT, R13, 1.175494350822287508e-38, PT ;  /* 0x008000000d00780b */ /* 0x000fce0003f8e000 */
[----:B------:R-:W-:-:S04]  /*0300*/  @P1 FMUL R12, R12, 0.25 ;  /* 0x3e8000000c0c1820 */ /* 0x000fc80000400000 */
[----:B------:R-:W-:Y:S01]  /*0310*/  @!P3 FMUL R12, R12, 16777216 ;  /* 0x4b8000000c0cb820 */ /* 0x000fe20000400000 */
[----:B------:R-:W-:-:S04]  /*0320*/  @P2 FMUL R13, R13, 0.25 ;  /* 0x3e8000000d0d2820 */ /* 0x000fc80000400000 */
[----:B------:R-:W-:Y:S01]  /*0330*/  @!P4 FMUL R13, R13, 16777216 ;  /* 0x4b8000000d0dc820 */ /* 0x000fe20000400000 */
[----:B------:R-:W1:Y:S01]  /*0340*/  MUFU.RCP R12, R12 ;  /* 0x0000000c000c7308 */ /* 0x000e620000001000 */
[----:B------:R-:W-:-:S07]  /*0350*/  FSEL R15, R14, 1, P1 ;  /* 0x3f8000000e0f7808 */ /* 0x000fce0000800000 */
[----:B------:R-:W2:Y:S01]  /*0360*/  MUFU.RCP R13, R13 ;  /* 0x0000000d000d7308 */ /* 0x000ea20000001000 */
[----:B------:R-:W-:Y:S01]  /*0370*/  FSEL R14, R14, 1, P2 ;  /* 0x3f8000000e0e7808 */ /* 0x000fe20001000000 */
[----:B------:R-:W-:-:S04]  /*0380*/  @!P3 FMUL R15, R15, 16777216 ;  /* 0x4b8000000f0fb820 */ /* 0x000fc80000400000 */
[----:B------:R-:W-:Y:S01]  /*0390*/  @!P4 FMUL R14, R14, 16777216 ;  /* 0x4b8000000e0ec820 */ /* 0x000fe20000400000 */
[----:B----4-:R-:W-:Y:S01]  /*03a0*/  FADD R2, -R7, R2 ;  /* 0x0000000207027221 */ /* 0x010fe20000000100 */
[----:B---3--:R-:W-:Y:S01]  /*03b0*/  FADD R3, -R6, R3 ;  /* 0x0000000306037221 */ /* 0x008fe20000000100 */
[----:B-1----:R-:W-:Y:S01]  /*03c0*/  FMUL R15, R12, R15 ;  /* 0x0000000f0c0f7220 */ /* 0x002fe20000400000 */
[----:B--2---:R-:W-:-:S03]  /*03d0*/  FMUL R14, R13, R14 ;  /* 0x0000000e0d0e7220 */ /* 0x004fc60000400000 */
[----:B------:R-:W-:Y:S01]  /*03e0*/  FMUL R2, R2, R15 ;  /* 0x0000000f02027220 */ /* 0x000fe20000400000 */
[----:B------:R-:W-:-:S03]  /*03f0*/  FMUL R3, R3, R14 ;  /* 0x0000000e03037220 */ /* 0x000fc60000400000 */
[----:B-----5:R-:W-:Y:S01]  /*0400*/  FFMA R2, R2, R10, R9 ;  /* 0x0000000a02027223 */ /* 0x020fe20000000009 */
[----:B------:R-:W-:-:S04]  /*0410*/  FFMA R3, R3, R11, R8 ;  /* 0x0000000b03037223 */ /* 0x000fc80000000008 */
[----:B------:R-:W-:Y:S02]  /*0420*/  FSETP.GEU.AND P1, PT, R2, RZ, PT ;  /* 0x000000ff0200720b */ /* 0x000fe40003f2e000 */
[C---:B------:R-:W-:Y:S01]  /*0430*/  FSETP.GEU.AND P2, PT, R3.reuse, RZ, PT ;  /* 0x000000ff0300720b */ /* 0x040fe20003f4e000 */
[----:B0-----:R-:W-:Y:S01]  /*0440*/  IMAD.WIDE R4, R0, 0x4, R4 ;  /* 0x0000000400047825 */ /* 0x001fe200078e0204 */
[----:B------:R-:W-:Y:S02]  /*0450*/  FSEL R2, R2, RZ, P1 ;  /* 0x000000ff02027208 */ /* 0x000fe40000800000 */
[----:B------:R-:W-:Y:S01]  /*0460*/  FSEL R3, R3, RZ, P2 ;  /* 0x000000ff03037208 */ /* 0x000fe20001000000 */
[----:B------:R-:W-:Y:S08]  /*0470*/  @P0 EXIT ;  /* 0x000000000000094d */ /* 0x000ff00003800000 */
[----:B------:R-:W-:Y:S01]  /*0480*/  STG.E.64 desc[UR4][R4.64], R2 ;  /* 0x0000000204007986 */ /* 0x000fe2000c101b04 */
[----:B------:R-:W-:Y:S05]  /*0490*/  EXIT ;  /* 0x000000000000794d */ /* 0x000fea0003800000 */
.L_x_0:
[----:B------:R-:W-:-:S00]  /*04a0*/  BRA `(.L_x_0) ;  /* 0xfffffffc00fc7947 */ /* 0x000fc0000383ffff */
[----:B------:R-:W-:-:S00]  /*04b0*/  NOP ;  /* 0x0000000000007918 */ /* 0x000fc00000000000 */
        /* <DEDUP_REMOVED lines=12> */
.L_x_1:


//--------------------- .nv.global.init           --------------------------
	.section	.nv.global.init,"aw",@progbits
.nv.global.init:
	.type		_$_str,@object
	.size		_$_str,(_$_str_$_2 - _$_str)
_$_str:
        /*0000*/ 	.byte	0x5f, 0x5f, 0x43, 0x55, 0x44, 0x41, 0x5f, 0x46, 0x54, 0x5a, 0x00
	.type		_$_str_$_2,@object
	.size		_$_str_$_2,(.L_1 - _$_str_$_2)
_$_str_$_2:
        /*000b*/ 	.byte	0x5f, 0x5f, 0x43, 0x55, 0x44, 0x41, 0x5f, 0x50, 0x52, 0x45, 0x43, 0x5f, 0x53, 0x51, 0x52, 0x54
        /*001b*/ 	.byte	0x00
.L_1:


//--------------------- .nv.constant0.triton_poi_fused__native_batch_norm_legit_no_training_relu_18 --------------------------
	.section	.nv.constant0.triton_poi_fused__native_batch_norm_legit_no_training_relu_18,"a",@progbits
	.sectionflags	@""
	.align	4
.nv.constant0.triton_poi_fused__native_batch_norm_legit_no_training_relu_18:
	.zero		580
